//
// Generated by NVIDIA NVVM Compiler
//
// Compiler Build ID: CL-36424714
// Cuda compilation tools, release 13.0, V13.0.88
// Based on NVVM 20.0.0
//

.version 9.0
.target sm_100
.address_size 64

	// .globl	atomic_histogram

.visible .entry atomic_histogram(
	.param .u64 .ptr .align 1 atomic_histogram_param_0,
	.param .u64 .ptr .align 1 atomic_histogram_param_1,
	.param .u32 atomic_histogram_param_2
)
{
	.reg .pred 	%p<2>;
	.reg .b16 	%rs<2>;
	.reg .b32 	%r<8>;
	.reg .b64 	%rd<9>;

	ld.param.u64 	%rd1, [atomic_histogram_param_0];
	ld.param.u64 	%rd2, [atomic_histogram_param_1];
	ld.param.u32 	%r2, [atomic_histogram_param_2];
	mov.u32 	%r3, %ctaid.x;
	mov.u32 	%r4, %ntid.x;
	mov.u32 	%r5, %tid.x;
	mad.lo.s32 	%r1, %r3, %r4, %r5;
	setp.ge.s32 	%p1, %r1, %r2;
	@%p1 bra 	$L__BB0_2;
	cvta.to.global.u64 	%rd3, %rd1;
	cvta.to.global.u64 	%rd4, %rd2;
	cvt.s64.s32 	%rd5, %r1;
	add.s64 	%rd6, %rd3, %rd5;
	ld.global.nc.u8 	%rs1, [%rd6];
	cvt.u32.u8 	%r6, %rs1;
	mul.wide.u32 	%rd7, %r6, 4;
	add.s64 	%rd8, %rd4, %rd7;
	atom.global.add.u32 	%r7, [%rd8], 1;
$L__BB0_2:
	ret;

}


// ===== COMPILED SASS (sm_100) =====

	.target	sm_100

	.elftype	@"ET_EXEC"


//--------------------- .note.nv.tkinfo           --------------------------
	.section	.note.nv.tkinfo,"",@"SHT_NOTE"
	.sectionflags	@"SHF_NOTE_NV_TKINFO"
	.tkinfo
        /*0018*/ 	.word	0x00000002
        /*0030*/ 	.string	""
        /*0030*/ 	.string	"ptxas"
        /*0030*/ 	.string	"Cuda compilation tools, release 13.0, V13.0.88"
        /*0030*/ 	.string	"Build cuda_13.0.r13.0/compiler.36424714_0"
        /*0030*/ 	.string	"-arch sm_100 -m 64 "



//--------------------- .note.nv.cuinfo           --------------------------
	.section	.note.nv.cuinfo,"",@"SHT_NOTE"
	.sectionflags	@"SHF_NOTE_NV_CUINFO"
        /*0018*/ 	.short	0x0002
        /*001a*/ 	.short	0x0064
        /*001c*/ 	.short	0x0082
	.zero		2


//--------------------- .nv.info                  --------------------------
	.section	.nv.info,"",@"SHT_CUDA_INFO"
	.align	4


	//----- nvinfo : EIATTR_REGCOUNT
	.align		4
        /*0000*/ 	.byte	0x04, 0x2f
        /*0002*/ 	.short	(.L_1 - .L_0)
	.align		4
.L_0:
        /*0004*/ 	.word	index@(atomic_histogram)
        /*0008*/ 	.word	0x0000000a


	//----- nvinfo : EIATTR_FRAME_SIZE
	.align		4
.L_1:
        /*000c*/ 	.byte	0x04, 0x11
        /*000e*/ 	.short	(.L_3 - .L_2)
	.align		4
.L_2:
        /*0010*/ 	.word	index@(atomic_histogram)
        /*0014*/ 	.word	0x00000000


	//----- nvinfo : EIATTR_MIN_STACK_SIZE
	.align		4
.L_3:
        /*0018*/ 	.byte	0x04, 0x12
        /*001a*/ 	.short	(.L_5 - .L_4)
	.align		4
.L_4:
        /*001c*/ 	.word	index@(atomic_histogram)
        /*0020*/ 	.word	0x00000000
.L_5:


//--------------------- .nv.compat                --------------------------
	.section	.nv.compat,"",@"SHT_CUDA_COMPAT_INFO"
	.align	4
        /*0000*/ 	.byte	0x02, 0x09, 0x00, 0x00, 0x02, 0x02, 0x01, 0x00, 0x02, 0x05, 0x05, 0x00, 0x03, 0x07, 0x01, 0x01
        /*0010*/ 	.byte	0x02, 0x03, 0x00, 0x00, 0x02, 0x06, 0x01, 0x00, 0x04, 0x0b, 0x08, 0x00, 0x09, 0x00, 0x00, 0x00
        /*0020*/ 	.byte	0x00, 0x00, 0x00, 0x00


//--------------------- .nv.info.atomic_histogram --------------------------
	.section	.nv.info.atomic_histogram,"",@"SHT_CUDA_INFO"
	.sectionflags	@""
	.align	4


	//----- nvinfo : EIATTR_CUDA_API_VERSION
	.align		4
        /*0000*/ 	.byte	0x04, 0x37
        /*0002*/ 	.short	(.L_7 - .L_6)
.L_6:
        /*0004*/ 	.word	0x00000082


	//----- nvinfo : EIATTR_KPARAM_INFO
	.align		4
.L_7:
        /*0008*/ 	.byte	0x04, 0x17
        /*000a*/ 	.short	(.L_9 - .L_8)
.L_8:
        /*000c*/ 	.word	0x00000000
        /*0010*/ 	.short	0x0002
        /*0012*/ 	.short	0x0010
        /*0014*/ 	.byte	0x00, 0xf0, 0x11, 0x00


	//----- nvinfo : EIATTR_KPARAM_INFO
	.align		4
.L_9:
        /*0018*/ 	.byte	0x04, 0x17
        /*001a*/ 	.short	(.L_11 - .L_10)
.L_10:
        /*001c*/ 	.word	0x00000000
        /*0020*/ 	.short	0x0001
        /*0022*/ 	.short	0x0008
        /*0024*/ 	.byte	0x00, 0xf5, 0x21, 0x00


	//----- nvinfo : EIATTR_KPARAM_INFO
	.align		4
.L_11:
        /*0028*/ 	.byte	0x04, 0x17
        /*002a*/ 	.short	(.L_13 - .L_12)
.L_12:
        /*002c*/ 	.word	0x00000000
        /*0030*/ 	.short	0x0000
        /*0032*/ 	.short	0x0000
        /*0034*/ 	.byte	0x00, 0xf5, 0x21, 0x00


	//----- nvinfo : EIATTR_SPARSE_MMA_MASK
	.align		4
.L_13:
        /*0038*/ 	.byte	0x03, 0x50
        /*003a*/ 	.short	0x0000


	//----- nvinfo : EIATTR_MAXREG_COUNT
	.align		4
        /*003c*/ 	.byte	0x03, 0x1b
        /*003e*/ 	.short	0x00ff


	//----- nvinfo : EIATTR_MERCURY_ISA_VERSION
	.align		4
        /*0040*/ 	.byte	0x03, 0x5f
        /*0042*/ 	.short	0x0101


	//----- nvinfo : EIATTR_VRC_CTA_INIT_COUNT
	.align		4
        /*0044*/ 	.byte	0x02, 0x4a
	.zero		1
	.zero		1


	//----- nvinfo : EIATTR_EXIT_INSTR_OFFSETS
	.align		4
        /*0048*/ 	.byte	0x04, 0x1c
        /*004a*/ 	.short	(.L_15 - .L_14)


	//   ....[0]....
.L_14:
        /*004c*/ 	.word	0x00000070


	//   ....[1]....
        /*0050*/ 	.word	0x00000110


	//----- nvinfo : EIATTR_CBANK_PARAM_SIZE
	.align		4
.L_15:
        /*0054*/ 	.byte	0x03, 0x19
        /*0056*/ 	.short	0x0014


	//----- nvinfo : EIATTR_PARAM_CBANK
	.align		4
        /*0058*/ 	.byte	0x04, 0x0a
        /*005a*/ 	.short	(.L_17 - .L_16)
	.align		4
.L_16:
        /*005c*/ 	.word	index@(.nv.constant0.atomic_histogram)
        /*0060*/ 	.short	0x0380
        /*0062*/ 	.short	0x0014


	//----- nvinfo : EIATTR_SW_WAR
	.align		4
.L_17:
        /*0064*/ 	.byte	0x04, 0x36
        /*0066*/ 	.short	(.L_19 - .L_18)
.L_18:
        /*0068*/ 	.word	0x00000008
.L_19:


//--------------------- .nv.callgraph             --------------------------
	.section	.nv.callgraph,"",@"SHT_CUDA_CALLGRAPH"
	.align	4
	.sectionentsize	8
	.align		4
        /*0000*/ 	.word	0x00000000
	.align		4
        /*0004*/ 	.word	0xffffffff
	.align		4
        /*0008*/ 	.word	0x00000000
	.align		4
        /*000c*/ 	.word	0xfffffffe
	.align		4
        /*0010*/ 	.word	0x00000000
	.align		4
        /*0014*/ 	.word	0xfffffffd
	.align		4
        /*0018*/ 	.word	0x00000000
	.align		4
        /*001c*/ 	.word	0xfffffffc


//--------------------- .text.atomic_histogram    --------------------------
	.section	.text.atomic_histogram,"ax",@progbits
	.align	128
        .global         atomic_histogram
        .type           atomic_histogram,@function
        .size           atomic_histogram,(.L_x_1 - atomic_histogram)
        .other          atomic_histogram,@"STO_CUDA_ENTRY STV_DEFAULT"
atomic_histogram:
.text.atomic_histogram:
[----:B------:R-:W-:Y:S01]  /*0000*/  LDC R1, c[0x0][0x37c] ;  /* 0x0000df00ff017b82 */ /* 0x000fe20000000800 */
[----:B------:R-:W0:Y:S07]  /*0010*/  S2R R3, SR_TID.X ;  /* 0x0000000000037919 */ /* 0x000e2e0000002100 */
[----:B------:R-:W0:Y:S01]  /*0020*/  S2UR UR4, SR_CTAID.X ;  /* 0x00000000000479c3 */ /* 0x000e220000002500 */
[----:B------:R-:W1:Y:S07]  /*0030*/  LDCU UR5, c[0x0][0x390] ;  /* 0x00007200ff0577ac */ /* 0x000e6e0008000800 */
[----:B------:R-:W0:Y:S02]  /*0040*/  LDC R0, c[0x0][0x360] ;  /* 0x0000d800ff007b82 */ /* 0x000e240000000800 */
[----:B0-----:R-:W-:-:S05]  /*0050*/  IMAD R0, R0, UR4, R3 ;  /* 0x0000000400007c24 */ /* 0x001fca000f8e0203 */
[----:B-1----:R-:W-:-:S13]  /*0060*/  ISETP.GE.AND P0, PT, R0, UR5, PT ;  /* 0x0000000500007c0c */ /* 0x002fda000bf06270 */
[----:B------:R-:W-:Y:S05]  /*0070*/  @P0 EXIT ;  /* 0x000000000000094d */ /* 0x000fea0003800000 */
[----:B------:R-:W0:Y:S01]  /*0080*/  LDCU.64 UR6, c[0x0][0x380] ;  /* 0x00007000ff0677ac */ /* 0x000e220008000a00 */
[----:B------:R-:W1:Y:S01]  /*0090*/  LDC.64 R2, c[0x0][0x388] ;  /* 0x0000e200ff027b82 */ /* 0x000e620000000a00 */
[----:B------:R-:W2:Y:S01]  /*00a0*/  LDCU.64 UR4, c[0x0][0x358] ;  /* 0x00006b00ff0477ac */ /* 0x000ea20008000a00 */
[----:B0-----:R-:W-:-:S04]  /*00b0*/  IADD3 R4, P0, PT, R0, UR6, RZ ;  /* 0x0000000600047c10 */ /* 0x001fc8000ff1e0ff */
[----:B------:R-:W-:-:S06]  /*00c0*/  LEA.HI.X.SX32 R5, R0, UR7, 0x1, P0 ;  /* 0x0000000700057c11 */ /* 0x000fcc00080f0eff */
[----:B--2---:R-:W1:Y:S01]  /*00d0*/  LDG.E.U8.CONSTANT R5, desc[UR4][R4.64] ;  /* 0x0000000404057981 */ /* 0x004e62000c1e9100 */
[----:B------:R-:W-:Y:S02]  /*00e0*/  HFMA2 R7, -RZ, RZ, 0, 5.9604644775390625e-08 ;  /* 0x00000001ff077431 */ /* 0x000fe400000001ff */
[----:B-1----:R-:W-:-:S05]  /*00f0*/  IMAD.WIDE.U32 R2, R5, 0x4, R2 ;  /* 0x0000000405027825 */ /* 0x002fca00078e0002 */
[----:B------:R-:W-:Y:S01]  /*0100*/  REDG.E.ADD.STRONG.GPU desc[UR4][R2.64], R7 ;  /* 0x000000070200798e */ /* 0x000fe2000c12e104 */
[----:B------:R-:W-:Y:S05]  /*0110*/  EXIT ;  /* 0x000000000000794d */ /* 0x000fea0003800000 */
.L_x_0:
[----:B------:R-:W-:-:S00]  /*0120*/  BRA `(.L_x_0) ;  /* 0xfffffffc00fc7947 */ /* 0x000fc0000383ffff */
[----:B------:R-:W-:-:S00]  /*0130*/  NOP ;  /* 0x0000000000007918 */ /* 0x000fc00000000000 */
        /* <DEDUP_REMOVED lines=12> */
.L_x_1:


//--------------------- .nv.shared.reserved.0     --------------------------
	.section	.nv.shared.reserved.0,"aw",@nobits
	.weak		__nv_reservedSMEM_offset_0_alias
	.size		__nv_reservedSMEM_offset_0_alias, 0, 64
	.other		__nv_reservedSMEM_offset_0_alias,@"STO_CUDA_RESERVED_SHARED STV_DEFAULT"
__nv_reservedSMEM_offset_0_alias:
	.zero		0
	.zero		64


//--------------------- .nv.constant0.atomic_histogram --------------------------
	.section	.nv.constant0.atomic_histogram,"a",@progbits
	.sectionflags	@""
	.align	4
.nv.constant0.atomic_histogram:
	.zero		916


//--------------------- SYMBOLS --------------------------

	.type		.nv.reservedSmem.offset0,@object
	.size		.nv.reservedSmem.offset0,0x4
